//
// Generated by NVIDIA NVVM Compiler
//
// Compiler Build ID: CL-36424714
// Cuda compilation tools, release 13.0, V13.0.88
// Based on NVVM 20.0.0
//

.version 9.0
.target sm_100
.address_size 64

	// .globl	_Z21updateIsingModelGPUV2iPc

.visible .entry _Z21updateIsingModelGPUV2iPc(
	.param .u32 _Z21updateIsingModelGPUV2iPc_param_0,
	.param .u64 .ptr .align 1 _Z21updateIsingModelGPUV2iPc_param_1
)
{
	.reg .pred 	%p<27>;
	.reg .b16 	%rs<19>;
	.reg .b32 	%r<97>;
	.reg .b64 	%rd<33>;

	ld.param.u32 	%r22, [_Z21updateIsingModelGPUV2iPc_param_0];
	ld.param.u64 	%rd2, [_Z21updateIsingModelGPUV2iPc_param_1];
	cvta.to.global.u64 	%rd1, %rd2;
	mov.u32 	%r23, %ctaid.x;
	mov.u32 	%r1, %ntid.x;
	mov.u32 	%r24, %tid.x;
	mad.lo.s32 	%r94, %r23, %r1, %r24;
	mov.u32 	%r25, %ctaid.y;
	mov.u32 	%r3, %ntid.y;
	mov.u32 	%r26, %tid.y;
	mad.lo.s32 	%r4, %r25, %r3, %r26;
	shl.b32 	%r27, %r1, 1;
	add.s32 	%r5, %r94, %r27;
	setp.ge.u32 	%p1, %r94, %r5;
	@%p1 bra 	$L__BB0_12;
	shl.b32 	%r28, %r3, 1;
	add.s32 	%r6, %r4, %r28;
	add.s32 	%r7, %r22, -1;
	add.s32 	%r29, %r4, %r3;
	max.u32 	%r30, %r6, %r29;
	not.b32 	%r31, %r29;
	add.s32 	%r32, %r31, %r30;
	div.u32 	%r8, %r32, %r3;
	and.b32  	%r9, %r8, 1;
	add.s32 	%r10, %r7, %r4;
	add.s32 	%r11, %r4, 1;
	sub.s32 	%r12, %r6, %r3;
	rem.u32 	%r37, %r10, %r22;
	rem.u32 	%r48, %r11, %r22;
$L__BB0_2:
	setp.eq.s32 	%p2, %r9, 0;
	add.s32 	%r14, %r7, %r94;
	mul.lo.s32 	%r15, %r94, %r22;
	add.s32 	%r16, %r94, 1;
	mov.u32 	%r96, %r4;
	@%p2 bra 	$L__BB0_5;
	max.s32 	%r33, %r94, %r4;
	setp.ge.s32 	%p3, %r33, %r22;
	mov.u32 	%r96, %r12;
	@%p3 bra 	$L__BB0_5;
	rem.s32 	%r34, %r14, %r22;
	mad.lo.s32 	%r35, %r34, %r22, %r4;
	cvt.s64.s32 	%rd3, %r35;
	add.s64 	%rd4, %rd1, %rd3;
	ld.global.u8 	%rs1, [%rd4];
	setp.eq.s16 	%p4, %rs1, 42;
	selp.u32 	%r36, 1, 0, %p4;
	add.s32 	%r38, %r37, %r15;
	cvt.s64.s32 	%rd5, %r38;
	add.s64 	%rd6, %rd1, %rd5;
	ld.global.u8 	%rs2, [%rd6];
	setp.eq.s16 	%p5, %rs2, 42;
	selp.u32 	%r39, 1, 0, %p5;
	add.s32 	%r40, %r39, %r36;
	add.s32 	%r41, %r4, %r15;
	cvt.s64.s32 	%rd7, %r41;
	add.s64 	%rd8, %rd1, %rd7;
	ld.global.u8 	%rs3, [%rd8];
	setp.eq.s16 	%p6, %rs3, 42;
	selp.u32 	%r42, 1, 0, %p6;
	add.s32 	%r43, %r40, %r42;
	rem.s32 	%r44, %r16, %r22;
	mad.lo.s32 	%r45, %r44, %r22, %r4;
	cvt.s64.s32 	%rd9, %r45;
	add.s64 	%rd10, %rd1, %rd9;
	ld.global.u8 	%rs4, [%rd10];
	setp.eq.s16 	%p7, %rs4, 42;
	selp.u32 	%r46, 1, 0, %p7;
	add.s32 	%r47, %r43, %r46;
	add.s32 	%r49, %r48, %r15;
	cvt.s64.s32 	%rd11, %r49;
	add.s64 	%rd12, %rd1, %rd11;
	ld.global.u8 	%rs5, [%rd12];
	setp.eq.s16 	%p8, %rs5, 42;
	selp.u32 	%r50, 1, 0, %p8;
	add.s32 	%r51, %r47, %r50;
	setp.gt.u32 	%p9, %r51, 2;
	selp.b16 	%rs6, 42, 32, %p9;
	st.global.u8 	[%rd8], %rs6;
$L__BB0_5:
	setp.eq.s32 	%p10, %r8, -1;
	@%p10 bra 	$L__BB0_11;
$L__BB0_6:
	max.s32 	%r52, %r94, %r96;
	setp.ge.s32 	%p11, %r52, %r22;
	@%p11 bra 	$L__BB0_8;
	rem.s32 	%r53, %r14, %r22;
	mad.lo.s32 	%r54, %r53, %r22, %r96;
	cvt.s64.s32 	%rd13, %r54;
	add.s64 	%rd14, %rd1, %rd13;
	ld.global.u8 	%rs7, [%rd14];
	setp.eq.s16 	%p12, %rs7, 42;
	selp.u32 	%r55, 1, 0, %p12;
	add.s32 	%r56, %r7, %r96;
	rem.u32 	%r57, %r56, %r22;
	add.s32 	%r58, %r57, %r15;
	cvt.s64.s32 	%rd15, %r58;
	add.s64 	%rd16, %rd1, %rd15;
	ld.global.u8 	%rs8, [%rd16];
	setp.eq.s16 	%p13, %rs8, 42;
	selp.u32 	%r59, 1, 0, %p13;
	add.s32 	%r60, %r59, %r55;
	add.s32 	%r61, %r96, %r15;
	cvt.s64.s32 	%rd17, %r61;
	add.s64 	%rd18, %rd1, %rd17;
	ld.global.u8 	%rs9, [%rd18];
	setp.eq.s16 	%p14, %rs9, 42;
	selp.u32 	%r62, 1, 0, %p14;
	add.s32 	%r63, %r60, %r62;
	rem.s32 	%r64, %r16, %r22;
	mad.lo.s32 	%r65, %r64, %r22, %r96;
	cvt.s64.s32 	%rd19, %r65;
	add.s64 	%rd20, %rd1, %rd19;
	ld.global.u8 	%rs10, [%rd20];
	setp.eq.s16 	%p15, %rs10, 42;
	selp.u32 	%r66, 1, 0, %p15;
	add.s32 	%r67, %r63, %r66;
	add.s32 	%r68, %r96, 1;
	rem.u32 	%r69, %r68, %r22;
	add.s32 	%r70, %r69, %r15;
	cvt.s64.s32 	%rd21, %r70;
	add.s64 	%rd22, %rd1, %rd21;
	ld.global.u8 	%rs11, [%rd22];
	setp.eq.s16 	%p16, %rs11, 42;
	selp.u32 	%r71, 1, 0, %p16;
	add.s32 	%r72, %r67, %r71;
	setp.gt.u32 	%p17, %r72, 2;
	selp.b16 	%rs12, 42, 32, %p17;
	st.global.u8 	[%rd18], %rs12;
$L__BB0_8:
	add.s32 	%r19, %r96, %r3;
	max.s32 	%r73, %r94, %r19;
	setp.ge.s32 	%p18, %r73, %r22;
	@%p18 bra 	$L__BB0_10;
	rem.s32 	%r74, %r14, %r22;
	mad.lo.s32 	%r75, %r74, %r22, %r19;
	cvt.s64.s32 	%rd23, %r75;
	add.s64 	%rd24, %rd1, %rd23;
	ld.global.u8 	%rs13, [%rd24];
	setp.eq.s16 	%p19, %rs13, 42;
	selp.u32 	%r76, 1, 0, %p19;
	add.s32 	%r77, %r7, %r19;
	rem.u32 	%r78, %r77, %r22;
	add.s32 	%r79, %r78, %r15;
	cvt.s64.s32 	%rd25, %r79;
	add.s64 	%rd26, %rd1, %rd25;
	ld.global.u8 	%rs14, [%rd26];
	setp.eq.s16 	%p20, %rs14, 42;
	selp.u32 	%r80, 1, 0, %p20;
	add.s32 	%r81, %r80, %r76;
	add.s32 	%r82, %r19, %r15;
	cvt.s64.s32 	%rd27, %r82;
	add.s64 	%rd28, %rd1, %rd27;
	ld.global.u8 	%rs15, [%rd28];
	setp.eq.s16 	%p21, %rs15, 42;
	selp.u32 	%r83, 1, 0, %p21;
	add.s32 	%r84, %r81, %r83;
	rem.s32 	%r85, %r16, %r22;
	mad.lo.s32 	%r86, %r85, %r22, %r19;
	cvt.s64.s32 	%rd29, %r86;
	add.s64 	%rd30, %rd1, %rd29;
	ld.global.u8 	%rs16, [%rd30];
	setp.eq.s16 	%p22, %rs16, 42;
	selp.u32 	%r87, 1, 0, %p22;
	add.s32 	%r88, %r84, %r87;
	add.s32 	%r89, %r19, 1;
	rem.u32 	%r90, %r89, %r22;
	add.s32 	%r91, %r90, %r15;
	cvt.s64.s32 	%rd31, %r91;
	add.s64 	%rd32, %rd1, %rd31;
	ld.global.u8 	%rs17, [%rd32];
	setp.eq.s16 	%p23, %rs17, 42;
	selp.u32 	%r92, 1, 0, %p23;
	add.s32 	%r93, %r88, %r92;
	setp.gt.u32 	%p24, %r93, 2;
	selp.b16 	%rs18, 42, 32, %p24;
	st.global.u8 	[%rd28], %rs18;
$L__BB0_10:
	add.s32 	%r96, %r19, %r3;
	setp.lt.u32 	%p25, %r96, %r6;
	@%p25 bra 	$L__BB0_6;
$L__BB0_11:
	add.s32 	%r94, %r94, %r1;
	setp.lt.u32 	%p26, %r94, %r5;
	@%p26 bra 	$L__BB0_2;
$L__BB0_12:
	ret;

}


// ===== COMPILED SASS (sm_100) =====

	.target	sm_100

	.elftype	@"ET_EXEC"


//--------------------- .note.nv.tkinfo           --------------------------
	.section	.note.nv.tkinfo,"",@"SHT_NOTE"
	.sectionflags	@"SHF_NOTE_NV_TKINFO"
	.tkinfo
        /*0018*/ 	.word	0x00000002
        /*0030*/ 	.string	""
        /*0030*/ 	.string	"ptxas"
        /*0030*/ 	.string	"Cuda compilation tools, release 13.0, V13.0.88"
        /*0030*/ 	.string	"Build cuda_13.0.r13.0/compiler.36424714_0"
        /*0030*/ 	.string	"-arch sm_100 -m 64 "



//--------------------- .note.nv.cuinfo           --------------------------
	.section	.note.nv.cuinfo,"",@"SHT_NOTE"
	.sectionflags	@"SHF_NOTE_NV_CUINFO"
        /*0018*/ 	.short	0x0002
        /*001a*/ 	.short	0x0064
        /*001c*/ 	.short	0x0082
	.zero		2


//--------------------- .nv.info                  --------------------------
	.section	.nv.info,"",@"SHT_CUDA_INFO"
	.align	4


	//----- nvinfo : EIATTR_REGCOUNT
	.align		4
        /*0000*/ 	.byte	0x04, 0x2f
        /*0002*/ 	.short	(.L_1 - .L_0)
	.align		4
.L_0:
        /*0004*/ 	.word	index@(_Z21updateIsingModelGPUV2iPc)
        /*0008*/ 	.word	0x0000001d


	//----- nvinfo : EIATTR_FRAME_SIZE
	.align		4
.L_1:
        /*000c*/ 	.byte	0x04, 0x11
        /*000e*/ 	.short	(.L_3 - .L_2)
	.align		4
.L_2:
        /*0010*/ 	.word	index@(_Z21updateIsingModelGPUV2iPc)
        /*0014*/ 	.word	0x00000000


	//----- nvinfo : EIATTR_MIN_STACK_SIZE
	.align		4
.L_3:
        /*0018*/ 	.byte	0x04, 0x12
        /*001a*/ 	.short	(.L_5 - .L_4)
	.align		4
.L_4:
        /*001c*/ 	.word	index@(_Z21updateIsingModelGPUV2iPc)
        /*0020*/ 	.word	0x00000000
.L_5:


//--------------------- .nv.compat                --------------------------
	.section	.nv.compat,"",@"SHT_CUDA_COMPAT_INFO"
	.align	4
        /*0000*/ 	.byte	0x02, 0x09, 0x00, 0x00, 0x02, 0x02, 0x01, 0x00, 0x02, 0x05, 0x05, 0x00, 0x03, 0x07, 0x01, 0x01
        /*0010*/ 	.byte	0x02, 0x03, 0x00, 0x00, 0x02, 0x06, 0x01, 0x00, 0x04, 0x0b, 0x08, 0x00, 0x09, 0x00, 0x00, 0x00
        /*0020*/ 	.byte	0x00, 0x00, 0x00, 0x00


//--------------------- .nv.info._Z21updateIsingModelGPUV2iPc --------------------------
	.section	.nv.info._Z21updateIsingModelGPUV2iPc,"",@"SHT_CUDA_INFO"
	.sectionflags	@""
	.align	4


	//----- nvinfo : EIATTR_CUDA_API_VERSION
	.align		4
        /*0000*/ 	.byte	0x04, 0x37
        /*0002*/ 	.short	(.L_7 - .L_6)
.L_6:
        /*0004*/ 	.word	0x00000082


	//----- nvinfo : EIATTR_KPARAM_INFO
	.align		4
.L_7:
        /*0008*/ 	.byte	0x04, 0x17
        /*000a*/ 	.short	(.L_9 - .L_8)
.L_8:
        /*000c*/ 	.word	0x00000000
        /*0010*/ 	.short	0x0001
        /*0012*/ 	.short	0x0008
        /*0014*/ 	.byte	0x00, 0xf5, 0x21, 0x00


	//----- nvinfo : EIATTR_KPARAM_INFO
	.align		4
.L_9:
        /*0018*/ 	.byte	0x04, 0x17
        /*001a*/ 	.short	(.L_11 - .L_10)
.L_10:
        /*001c*/ 	.word	0x00000000
        /*0020*/ 	.short	0x0000
        /*0022*/ 	.short	0x0000
        /*0024*/ 	.byte	0x00, 0xf0, 0x11, 0x00


	//----- nvinfo : EIATTR_SPARSE_MMA_MASK
	.align		4
.L_11:
        /*0028*/ 	.byte	0x03, 0x50
        /*002a*/ 	.short	0x0000


	//----- nvinfo : EIATTR_MAXREG_COUNT
	.align		4
        /*002c*/ 	.byte	0x03, 0x1b
        /*002e*/ 	.short	0x00ff


	//----- nvinfo : EIATTR_MERCURY_ISA_VERSION
	.align		4
        /*0030*/ 	.byte	0x03, 0x5f
        /*0032*/ 	.short	0x0101


	//----- nvinfo : EIATTR_VRC_CTA_INIT_COUNT
	.align		4
        /*0034*/ 	.byte	0x02, 0x4a
	.zero		1
	.zero		1


	//----- nvinfo : EIATTR_EXIT_INSTR_OFFSETS
	.align		4
        /*0038*/ 	.byte	0x04, 0x1c
        /*003a*/ 	.short	(.L_13 - .L_12)


	//   ....[0]....
.L_12:
        /*003c*/ 	.word	0x000000b0


	//   ....[1]....
        /*0040*/ 	.word	0x00001750


	//----- nvinfo : EIATTR_CRS_STACK_SIZE
	.align		4
.L_13:
        /*0044*/ 	.byte	0x04, 0x1e
        /*0046*/ 	.short	(.L_15 - .L_14)
.L_14:
        /*0048*/ 	.word	0x00000000


	//----- nvinfo : EIATTR_CBANK_PARAM_SIZE
	.align		4
.L_15:
        /*004c*/ 	.byte	0x03, 0x19
        /*004e*/ 	.short	0x0010


	//----- nvinfo : EIATTR_PARAM_CBANK
	.align		4
        /*0050*/ 	.byte	0x04, 0x0a
        /*0052*/ 	.short	(.L_17 - .L_16)
	.align		4
.L_16:
        /*0054*/ 	.word	index@(.nv.constant0._Z21updateIsingModelGPUV2iPc)
        /*0058*/ 	.short	0x0380
        /*005a*/ 	.short	0x0010


	//----- nvinfo : EIATTR_SW_WAR
	.align		4
.L_17:
        /*005c*/ 	.byte	0x04, 0x36
        /*005e*/ 	.short	(.L_19 - .L_18)
.L_18:
        /*0060*/ 	.word	0x00000008
.L_19:


//--------------------- .nv.callgraph             --------------------------
	.section	.nv.callgraph,"",@"SHT_CUDA_CALLGRAPH"
	.align	4
	.sectionentsize	8
	.align		4
        /*0000*/ 	.word	0x00000000
	.align		4
        /*0004*/ 	.word	0xffffffff
	.align		4
        /*0008*/ 	.word	0x00000000
	.align		4
        /*000c*/ 	.word	0xfffffffe
	.align		4
        /*0010*/ 	.word	0x00000000
	.align		4
        /*0014*/ 	.word	0xfffffffd
	.align		4
        /*0018*/ 	.word	0x00000000
	.align		4
        /*001c*/ 	.word	0xfffffffc


//--------------------- .text._Z21updateIsingModelGPUV2iPc --------------------------
	.section	.text._Z21updateIsingModelGPUV2iPc,"ax",@progbits
	.align	128
        .global         _Z21updateIsingModelGPUV2iPc
        .type           _Z21updateIsingModelGPUV2iPc,@function
        .size           _Z21updateIsingModelGPUV2iPc,(.L_x_11 - _Z21updateIsingModelGPUV2iPc)
        .other          _Z21updateIsingModelGPUV2iPc,@"STO_CUDA_ENTRY STV_DEFAULT"
_Z21updateIsingModelGPUV2iPc:
.text._Z21updateIsingModelGPUV2iPc:
[----:B------:R-:W-:Y:S01]  /*0000*/  LDC R1, c[0x0][0x37c] ;  /* 0x0000df00ff017b82 */ /* 0x000fe20000000800 */
[----:B------:R-:W0:Y:S07]  /*0010*/  S2R R9, SR_TID.X ;  /* 0x0000000000097919 */ /* 0x000e2e0000002100 */
[----:B------:R-:W0:Y:S01]  /*0020*/  S2UR UR4, SR_CTAID.X ;  /* 0x00000000000479c3 */ /* 0x000e220000002500 */
[----:B------:R-:W1:Y:S07]  /*0030*/  S2R R5, SR_TID.Y ;  /* 0x0000000000057919 */ /* 0x000e6e0000002200 */
[----:B------:R-:W0:Y:S08]  /*0040*/  LDC R0, c[0x0][0x360] ;  /* 0x0000d800ff007b82 */ /* 0x000e300000000800 */
[----:B------:R-:W1:Y:S08]  /*0050*/  S2UR UR5, SR_CTAID.Y ;  /* 0x00000000000579c3 */ /* 0x000e700000002600 */
[----:B------:R-:W1:Y:S01]  /*0060*/  LDC R2, c[0x0][0x364] ;  /* 0x0000d900ff027b82 */ /* 0x000e620000000800 */
[----:B0-----:R-:W-:-:S04]  /*0070*/  IMAD R9, R0, UR4, R9 ;  /* 0x0000000400097c24 */ /* 0x001fc8000f8e0209 */
[----:B------:R-:W-:-:S05]  /*0080*/  IMAD R3, R0, 0x2, R9 ;  /* 0x0000000200037824 */ /* 0x000fca00078e0209 */
[----:B------:R-:W-:Y:S01]  /*0090*/  ISETP.GE.U32.AND P0, PT, R9, R3, PT ;  /* 0x000000030900720c */ /* 0x000fe20003f06070 */
[----:B-1----:R-:W-:-:S12]  /*00a0*/  IMAD R5, R2, UR5, R5 ;  /* 0x0000000502057c24 */ /* 0x002fd8000f8e0205 */
[----:B------:R-:W-:Y:S05]  /*00b0*/  @P0 EXIT ;  /* 0x000000000000094d */ /* 0x000fea0003800000 */
[----:B------:R-:W0:Y:S01]  /*00c0*/  LDCU UR5, c[0x0][0x380] ;  /* 0x00007000ff0577ac */ /* 0x000e220008000800 */
[----:B------:R-:W1:Y:S01]  /*00d0*/  I2F.U32.RP R8, R2 ;  /* 0x0000000200087306 */ /* 0x000e620000209000 */
[----:B------:R-:W-:Y:S01]  /*00e0*/  IADD3 R4, PT, PT, R5, R2, RZ ;  /* 0x0000000205047210 */ /* 0x000fe20007ffe0ff */
[----:B------:R-:W2:Y:S03]  /*00f0*/  LDCU.64 UR6, c[0x0][0x358] ;  /* 0x00006b00ff0677ac */ /* 0x000ea60008000a00 */
[----:B------:R-:W-:Y:S01]  /*0100*/  LOP3.LUT R13, RZ, R4, RZ, 0x33, !PT ;  /* 0x00000004ff0d7212 */ /* 0x000fe200078e33ff */
[----:B------:R-:W3:Y:S02]  /*0110*/  LDCU.64 UR10, c[0x0][0x388] ;  /* 0x00007100ff0a77ac */ /* 0x000ee40008000a00 */
[----:B-1----:R-:W1:Y:S01]  /*0120*/  MUFU.RCP R8, R8 ;  /* 0x0000000800087308 */ /* 0x002e620000001000 */
[----:B0-----:R-:W-:-:S02]  /*0130*/  UIADD3 UR4, UPT, UPT, UR5, -0x1, URZ ;  /* 0xffffffff05047890 */ /* 0x001fc4000fffe0ff */
[----:B------:R-:W-:-:S05]  /*0140*/  ISETP.NE.U32.AND P4, PT, RZ, UR5, PT ;  /* 0x00000005ff007c0c */ /* 0x000fca000bf85070 */
[----:B------:R-:W0:Y:S01]  /*0150*/  I2F.U32.RP R12, UR5 ;  /* 0x00000005000c7d06 */ /* 0x000e220008209000 */
[----:B-1----:R-:W-:Y:S02]  /*0160*/  VIADD R10, R8, 0xffffffe ;  /* 0x0ffffffe080a7836 */ /* 0x002fe40000000000 */
[----:B------:R-:W-:-:S05]  /*0170*/  VIADD R8, R5, 0x1 ;  /* 0x0000000105087836 */ /* 0x000fca0000000000 */
[----:B------:R1:W4:Y:S08]  /*0180*/  F2I.FTZ.U32.TRUNC.NTZ R11, R10 ;  /* 0x0000000a000b7305 */ /* 0x000330000021f000 */
[----:B0-----:R-:W0:Y:S01]  /*0190*/  MUFU.RCP R12, R12 ;  /* 0x0000000c000c7308 */ /* 0x001e220000001000 */
[----:B-1----:R-:W-:Y:S02]  /*01a0*/  IMAD.MOV.U32 R10, RZ, RZ, RZ ;  /* 0x000000ffff0a7224 */ /* 0x002fe400078e00ff */
[----:B----4-:R-:W-:-:S04]  /*01b0*/  IMAD.MOV R17, RZ, RZ, -R11 ;  /* 0x000000ffff117224 */ /* 0x010fc800078e0a0b */
[----:B------:R-:W-:-:S04]  /*01c0*/  IMAD R17, R17, R2, RZ ;  /* 0x0000000211117224 */ /* 0x000fc800078e02ff */
[----:B------:R-:W-:-:S04]  /*01d0*/  IMAD.HI.U32 R10, R11, R17, R10 ;  /* 0x000000110b0a7227 */ /* 0x000fc800078e000a */
[----:B0-----:R-:W-:-:S04]  /*01e0*/  VIADD R6, R12, 0xffffffe ;  /* 0x0ffffffe0c067836 */ /* 0x001fc80000000000 */
[----:B------:R0:W1:Y:S02]  /*01f0*/  F2I.FTZ.U32.TRUNC.NTZ R7, R6 ;  /* 0x0000000600077305 */ /* 0x000064000021f000 */
[----:B0-----:R-:W-:Y:S02]  /*0200*/  IMAD.MOV.U32 R6, RZ, RZ, RZ ;  /* 0x000000ffff067224 */ /* 0x001fe400078e00ff */
[----:B-1----:R-:W-:-:S04]  /*0210*/  IMAD.MOV R15, RZ, RZ, -R7 ;  /* 0x000000ffff0f7224 */ /* 0x002fc800078e0a07 */
[----:B------:R-:W-:-:S04]  /*0220*/  IMAD R15, R15, UR5, RZ ;  /* 0x000000050f0f7c24 */ /* 0x000fc8000f8e02ff */
[----:B------:R-:W-:-:S04]  /*0230*/  IMAD.HI.U32 R15, R7, R15, R6 ;  /* 0x0000000f070f7227 */ /* 0x000fc800078e0006 */
[----:B------:R-:W-:Y:S02]  /*0240*/  IMAD R7, R2, 0x2, R5 ;  /* 0x0000000202077824 */ /* 0x000fe400078e0205 */
[----:B------:R-:W-:-:S03]  /*0250*/  VIADD R6, R5, UR4 ;  /* 0x0000000405067c36 */ /* 0x000fc60008000000 */
[----:B------:R-:W-:Y:S01]  /*0260*/  VIMNMX.U32 R4, PT, PT, R7, R4, !PT ;  /* 0x0000000407047248 */ /* 0x000fe20007fe0000 */
[----:B------:R-:W-:-:S03]  /*0270*/  IMAD.HI.U32 R11, R15, R6, RZ ;  /* 0x000000060f0b7227 */ /* 0x000fc600078e00ff */
[----:B------:R-:W-:Y:S01]  /*0280*/  IADD3 R13, PT, PT, R4, R13, RZ ;  /* 0x0000000d040d7210 */ /* 0x000fe20007ffe0ff */
[----:B------:R-:W-:-:S04]  /*0290*/  IMAD.HI.U32 R15, R15, R8, RZ ;  /* 0x000000080f0f7227 */ /* 0x000fc800078e00ff */
[----:B------:R-:W-:Y:S02]  /*02a0*/  IMAD.MOV R11, RZ, RZ, -R11 ;  /* 0x000000ffff0b7224 */ /* 0x000fe400078e0a0b */
[----:B------:R-:W-:Y:S02]  /*02b0*/  IMAD.MOV R15, RZ, RZ, -R15 ;  /* 0x000000ffff0f7224 */ /* 0x000fe400078e0a0f */
[----:B------:R-:W-:-:S04]  /*02c0*/  IMAD.HI.U32 R4, R10, R13, RZ ;  /* 0x0000000d0a047227 */ /* 0x000fc800078e00ff */
[----:B------:R-:W-:Y:S01]  /*02d0*/  IMAD R6, R11, UR5, R6 ;  /* 0x000000050b067c24 */ /* 0x000fe2000f8e0206 */
[----:B------:R-:W-:Y:S01]  /*02e0*/  LOP3.LUT R11, RZ, UR5, RZ, 0x33, !PT ;  /* 0x00000005ff0b7c12 */ /* 0x000fe2000f8e33ff */
[----:B------:R-:W-:Y:S02]  /*02f0*/  IMAD R8, R15, UR5, R8 ;  /* 0x000000050f087c24 */ /* 0x000fe4000f8e0208 */
[----:B------:R-:W-:Y:S01]  /*0300*/  IMAD.MOV R10, RZ, RZ, -R4 ;  /* 0x000000ffff0a7224 */ /* 0x000fe200078e0a04 */
[----:B------:R-:W-:Y:S02]  /*0310*/  ISETP.GE.U32.AND P1, PT, R6, UR5, PT ;  /* 0x0000000506007c0c */ /* 0x000fe4000bf26070 */
[----:B------:R-:W-:Y:S01]  /*0320*/  ISETP.GE.U32.AND P2, PT, R8, UR5, PT ;  /* 0x0000000508007c0c */ /* 0x000fe2000bf46070 */
[----:B------:R-:W-:Y:S02]  /*0330*/  IMAD R13, R2, R10, R13 ;  /* 0x0000000a020d7224 */ /* 0x000fe400078e020d */
[----:B------:R-:W-:-:S03]  /*0340*/  IMAD.IADD R10, R7, 0x1, -R2 ;  /* 0x00000001070a7824 */ /* 0x000fc600078e0a02 */
[----:B------:R-:W-:-:S05]  /*0350*/  ISETP.GE.U32.AND P0, PT, R13, R2, PT ;  /* 0x000000020d00720c */ /* 0x000fca0003f06070 */
[----:B------:R-:W-:Y:S02]  /*0360*/  @P1 VIADD R6, R6, -UR5 ;  /* 0x8000000506061c36 */ /* 0x000fe40008000000 */
[----:B------:R-:W-:Y:S01]  /*0370*/  @P2 VIADD R8, R8, -UR5 ;  /* 0x8000000508082c36 */ /* 0x000fe20008000000 */
[----:B------:R-:W-:Y:S02]  /*0380*/  ISETP.NE.U32.AND P2, PT, R2, RZ, PT ;  /* 0x000000ff0200720c */ /* 0x000fe40003f45070 */
[----:B------:R-:W-:Y:S02]  /*0390*/  ISETP.GE.U32.AND P3, PT, R6, UR5, PT ;  /* 0x0000000506007c0c */ /* 0x000fe4000bf66070 */
[----:B------:R-:W-:Y:S01]  /*03a0*/  ISETP.GE.U32.AND P5, PT, R8, UR5, PT ;  /* 0x0000000508007c0c */ /* 0x000fe2000bfa6070 */
[----:B------:R-:W-:Y:S01]  /*03b0*/  @P0 VIADD R4, R4, 0x1 ;  /* 0x0000000104040836 */ /* 0x000fe20000000000 */
[----:B------:R-:W-:-:S04]  /*03c0*/  @P0 IADD3 R13, PT, PT, R13, -R2, RZ ;  /* 0x800000020d0d0210 */ /* 0x000fc80007ffe0ff */
[----:B------:R-:W-:-:S05]  /*03d0*/  ISETP.GE.U32.AND P1, PT, R13, R2, PT ;  /* 0x000000020d00720c */ /* 0x000fca0003f26070 */
[----:B------:R-:W-:Y:S02]  /*03e0*/  @P3 VIADD R6, R6, -UR5 ;  /* 0x8000000506063c36 */ /* 0x000fe40008000000 */
[----:B------:R-:W-:-:S03]  /*03f0*/  @P5 VIADD R8, R8, -UR5 ;  /* 0x8000000508085c36 */ /* 0x000fc60008000000 */
[C---:B------:R-:W-:Y:S02]  /*0400*/  SEL R6, R11.reuse, R6, !P4 ;  /* 0x000000060b067207 */ /* 0x040fe40006000000 */
[----:B------:R-:W-:Y:S01]  /*0410*/  SEL R8, R11, R8, !P4 ;  /* 0x000000080b087207 */ /* 0x000fe20006000000 */
[----:B------:R-:W-:Y:S01]  /*0420*/  @P1 VIADD R4, R4, 0x1 ;  /* 0x0000000104041836 */ /* 0x000fe20000000000 */
[----:B--23--:R-:W-:-:S07]  /*0430*/  @!P2 LOP3.LUT R4, RZ, R2, RZ, 0x33, !PT ;  /* 0x00000002ff04a212 */ /* 0x00cfce00078e33ff */
.L_x_9:
[----:B------:R-:W-:Y:S01]  /*0440*/  LOP3.LUT P0, RZ, R4, 0x1, RZ, 0xc0, !PT ;  /* 0x0000000104ff7812 */ /* 0x000fe2000780c0ff */
[----:B------:R-:W-:Y:S01]  /*0450*/  BSSY.RECONVERGENT B0, `(.L_x_0) ;  /* 0x0000053000007945 */ /* 0x000fe20003800200 */
[C---:B------:R-:W-:Y:S01]  /*0460*/  IADD3 R11, PT, PT, R9.reuse, UR4, RZ ;  /* 0x00000004090b7c10 */ /* 0x040fe2000fffe0ff */
[----:B------:R-:W-:Y:S02]  /*0470*/  VIADD R18, R9, 0x1 ;  /* 0x0000000109127836 */ /* 0x000fe40000000000 */
[----:B------:R-:W-:-:S08]  /*0480*/  IMAD.MOV.U32 R21, RZ, RZ, R5 ;  /* 0x000000ffff157224 */ /* 0x000fd000078e0005 */
[----:B01----:R-:W-:Y:S05]  /*0490*/  @!P0 BRA `(.L_x_1) ;  /* 0x0000000400388947 */ /* 0x003fea0003800000 */
[----:B------:R-:W0:Y:S01]  /*04a0*/  LDC R14, c[0x0][0x380] ;  /* 0x0000e000ff0e7b82 */ /* 0x000e220000000800 */
[----:B------:R-:W-:Y:S01]  /*04b0*/  VIMNMX R13, PT, PT, R5, R9, !PT ;  /* 0x00000009050d7248 */ /* 0x000fe20007fe0100 */
[----:B------:R-:W-:-:S03]  /*04c0*/  IMAD.MOV.U32 R21, RZ, RZ, R10 ;  /* 0x000000ffff157224 */ /* 0x000fc600078e000a */
[----:B0-----:R-:W-:-:S13]  /*04d0*/  ISETP.GE.AND P0, PT, R13, R14, PT ;  /* 0x0000000e0d00720c */ /* 0x001fda0003f06270 */
[----:B------:R-:W-:Y:S05]  /*04e0*/  @P0 BRA `(.L_x_1) ;  /* 0x0000000400240947 */ /* 0x000fea0003800000 */
[----:B------:R-:W-:Y:S01]  /*04f0*/  IABS R15, R14 ;  /* 0x0000000e000f7213 */ /* 0x000fe20000000000 */
[----:B------:R-:W0:Y:S01]  /*0500*/  LDCU.64 UR8, c[0x0][0x388] ;  /* 0x00007100ff0877ac */ /* 0x000e220008000a00 */
[----:B------:R-:W-:Y:S02]  /*0510*/  ISETP.GE.AND P1, PT, R11, RZ, PT ;  /* 0x000000ff0b00720c */ /* 0x000fe40003f26270 */
[----:B------:R-:W1:Y:S08]  /*0520*/  I2F.RP R16, R15 ;  /* 0x0000000f00107306 */ /* 0x000e700000209400 */
[----:B-1----:R-:W1:Y:S02]  /*0530*/  MUFU.RCP R16, R16 ;  /* 0x0000001000107308 */ /* 0x002e640000001000 */
[----:B-1----:R-:W-:Y:S01]  /*0540*/  VIADD R12, R16, 0xffffffe ;  /* 0x0ffffffe100c7836 */ /* 0x002fe20000000000 */
[----:B------:R-:W-:-:S05]  /*0550*/  IABS R16, R18 ;  /* 0x0000001200107213 */ /* 0x000fca0000000000 */
[----:B------:R1:W2:Y:S02]  /*0560*/  F2I.FTZ.U32.TRUNC.NTZ R13, R12 ;  /* 0x0000000c000d7305 */ /* 0x0002a4000021f000 */
[----:B-1----:R-:W-:Y:S02]  /*0570*/  HFMA2 R12, -RZ, RZ, 0, 0 ;  /* 0x00000000ff0c7431 */ /* 0x002fe400000001ff */
[----:B--2---:R-:W-:-:S04]  /*0580*/  IMAD.MOV R20, RZ, RZ, -R13 ;  /* 0x000000ffff147224 */ /* 0x004fc800078e0a0d */
[----:B------:R-:W-:Y:S01]  /*0590*/  IMAD R17, R20, R15, RZ ;  /* 0x0000000f14117224 */ /* 0x000fe200078e02ff */
[----:B------:R-:W-:-:S03]  /*05a0*/  IABS R20, R11 ;  /* 0x0000000b00147213 */ /* 0x000fc60000000000 */
[----:B------:R-:W-:-:S06]  /*05b0*/  IMAD.HI.U32 R13, R13, R17, R12 ;  /* 0x000000110d0d7227 */ /* 0x000fcc00078e000c */
[----:B------:R-:W-:-:S04]  /*05c0*/  IMAD.HI.U32 R17, R13, R20, RZ ;  /* 0x000000140d117227 */ /* 0x000fc800078e00ff */
[----:B------:R-:W-:Y:S02]  /*05d0*/  IMAD.MOV R17, RZ, RZ, -R17 ;  /* 0x000000ffff117224 */ /* 0x000fe400078e0a11 */
[----:B------:R-:W-:-:S04]  /*05e0*/  IMAD.HI.U32 R13, R13, R16, RZ ;  /* 0x000000100d0d7227 */ /* 0x000fc800078e00ff */
[----:B------:R-:W-:Y:S02]  /*05f0*/  IMAD R12, R15, R17, R20 ;  /* 0x000000110f0c7224 */ /* 0x000fe400078e0214 */
[----:B------:R-:W-:Y:S02]  /*0600*/  IMAD.MOV R13, RZ, RZ, -R13 ;  /* 0x000000ffff0d7224 */ /* 0x000fe400078e0a0d */
[----:B------:R-:W-:Y:S01]  /*0610*/  IMAD R17, R9, R14, R5 ;  /* 0x0000000e09117224 */ /* 0x000fe200078e0205 */
[C---:B------:R-:W-:Y:S01]  /*0620*/  ISETP.GT.U32.AND P0, PT, R15.reuse, R12, PT ;  /* 0x0000000c0f00720c */ /* 0x040fe20003f04070 */
[----:B------:R-:W-:Y:S01]  /*0630*/  IMAD R16, R15, R13, R16 ;  /* 0x0000000d0f107224 */ /* 0x000fe200078e0210 */
[----:B------:R-:W-:-:S04]  /*0640*/  LOP3.LUT R13, RZ, R14, RZ, 0x33, !PT ;  /* 0x0000000eff0d7212 */ /* 0x000fc800078e33ff */
[----:B------:R-:W-:-:S07]  /*0650*/  ISETP.GT.U32.AND P2, PT, R15, R16, PT ;  /* 0x000000100f00720c */ /* 0x000fce0003f44070 */
[----:B------:R-:W-:-:S05]  /*0660*/  @!P0 IMAD.IADD R12, R12, 0x1, -R15 ;  /* 0x000000010c0c8824 */ /* 0x000fca00078e0a0f */
[----:B------:R-:W-:Y:S01]  /*0670*/  ISETP.GT.U32.AND P0, PT, R15, R12, PT ;  /* 0x0000000c0f00720c */ /* 0x000fe20003f04070 */
[----:B------:R-:W-:-:S05]  /*0680*/  @!P2 IMAD.IADD R16, R16, 0x1, -R15 ;  /* 0x000000011010a824 */ /* 0x000fca00078e0a0f */
[----:B------:R-:W-:-:S07]  /*0690*/  ISETP.GT.U32.AND P2, PT, R15, R16, PT ;  /* 0x000000100f00720c */ /* 0x000fce0003f44070 */
[----:B------:R-:W-:Y:S01]  /*06a0*/  @!P0 IMAD.IADD R12, R12, 0x1, -R15 ;  /* 0x000000010c0c8824 */ /* 0x000fe200078e0a0f */
[----:B------:R-:W-:-:S04]  /*06b0*/  ISETP.NE.AND P0, PT, R14, RZ, PT ;  /* 0x000000ff0e00720c */ /* 0x000fc80003f05270 */
[----:B------:R-:W-:Y:S01]  /*06c0*/  @!P1 IADD3 R12, PT, PT, -R12, RZ, RZ ;  /* 0x000000ff0c0c9210 */ /* 0x000fe20007ffe1ff */
[----:B------:R-:W-:Y:S01]  /*06d0*/  @!P2 IMAD.IADD R16, R16, 0x1, -R15 ;  /* 0x000000011010a824 */ /* 0x000fe200078e0a0f */
[----:B------:R-:W-:Y:S01]  /*06e0*/  ISETP.GE.AND P1, PT, R18, RZ, PT ;  /* 0x000000ff1200720c */ /* 0x000fe20003f26270 */
[----:B------:R-:W-:Y:S01]  /*06f0*/  IMAD R15, R9, R14, R6 ;  /* 0x0000000e090f7224 */ /* 0x000fe200078e0206 */
[----:B------:R-:W-:-:S04]  /*0700*/  SEL R12, R13, R12, !P0 ;  /* 0x0000000c0d0c7207 */ /* 0x000fc80004000000 */
[----:B0-----:R-:W-:Y:S01]  /*0710*/  IADD3 R22, P3, PT, R15, UR8, RZ ;  /* 0x000000080f167c10 */ /* 0x001fe2000ff7e0ff */
[----:B------:R-:W-:-:S03]  /*0720*/  IMAD R12, R12, R14, R5 ;  /* 0x0000000e0c0c7224 */ /* 0x000fc600078e0205 */
[----:B------:R-:W-:Y:S02]  /*0730*/  LEA.HI.X.SX32 R23, R15, UR9, 0x1, P3 ;  /* 0x000000090f177c11 */ /* 0x000fe400098f0eff */
[C---:B------:R-:W-:Y:S01]  /*0740*/  IADD3 R24, P2, PT, R12.reuse, UR8, RZ ;  /* 0x000000080c187c10 */ /* 0x040fe2000ff5e0ff */
[----:B------:R-:W-:Y:S02]  /*0750*/  @!P1 IMAD.MOV R16, RZ, RZ, -R16 ;  /* 0x000000ffff109224 */ /* 0x000fe400078e0a10 */
[----:B------:R-:W2:Y:S01]  /*0760*/  LDG.E.U8 R22, desc[UR6][R22.64] ;  /* 0x0000000616167981 */ /* 0x000ea2000c1e1100 */
[----:B------:R-:W-:Y:S02]  /*0770*/  LEA.HI.X.SX32 R25, R12, UR9, 0x1, P2 ;  /* 0x000000090c197c11 */ /* 0x000fe400090f0eff */
[----:B------:R-:W-:Y:S02]  /*0780*/  SEL R16, R13, R16, !P0 ;  /* 0x000000100d107207 */ /* 0x000fe40004000000 */
[C---:B------:R-:W-:Y:S01]  /*0790*/  IADD3 R12, P0, PT, R17.reuse, UR8, RZ ;  /* 0x00000008110c7c10 */ /* 0x040fe2000ff1e0ff */
[----:B------:R-:W3:Y:S02]  /*07a0*/  LDG.E.U8 R24, desc[UR6][R24.64] ;  /* 0x0000000618187981 */ /* 0x000ee4000c1e1100 */
[-C--:B------:R-:W-:Y:S01]  /*07b0*/  IMAD R15, R16, R14.reuse, R5 ;  /* 0x0000000e100f7224 */ /* 0x080fe200078e0205 */
[----:B------:R-:W-:Y:S01]  /*07c0*/  LEA.HI.X.SX32 R13, R17, UR9, 0x1, P0 ;  /* 0x00000009110d7c11 */ /* 0x000fe200080f0eff */
[----:B------:R-:W-:-:S03]  /*07d0*/  IMAD R20, R9, R14, R8 ;  /* 0x0000000e09147224 */ /* 0x000fc600078e0208 */
[C---:B------:R-:W-:Y:S01]  /*07e0*/  IADD3 R16, P0, PT, R15.reuse, UR8, RZ ;  /* 0x000000080f107c10 */ /* 0x040fe2000ff1e0ff */
[----:B------:R-:W4:Y:S03]  /*07f0*/  LDG.E.U8 R19, desc[UR6][R12.64] ;  /* 0x000000060c137981 */ /* 0x000f26000c1e1100 */
[----:B------:R-:W-:Y:S02]  /*0800*/  LEA.HI.X.SX32 R17, R15, UR9, 0x1, P0 ;  /* 0x000000090f117c11 */ /* 0x000fe400080f0eff */
[----:B------:R-:W-:-:S03]  /*0810*/  IADD3 R14, P0, PT, R20, UR8, RZ ;  /* 0x00000008140e7c10 */ /* 0x000fc6000ff1e0ff */
[----:B------:R-:W5:Y:S01]  /*0820*/  LDG.E.U8 R16, desc[UR6][R16.64] ;  /* 0x0000000610107981 */ /* 0x000f62000c1e1100 */
[----:B------:R-:W-:-:S05]  /*0830*/  LEA.HI.X.SX32 R15, R20, UR9, 0x1, P0 ;  /* 0x00000009140f7c11 */ /* 0x000fca00080f0eff */
[----:B------:R0:W5:Y:S01]  /*0840*/  LDG.E.U8 R14, desc[UR6][R14.64] ;  /* 0x000000060e0e7981 */ /* 0x000162000c1e1100 */
[----:B------:R-:W-:Y:S02]  /*0850*/  IMAD.MOV.U32 R20, RZ, RZ, 0x2 ;  /* 0x00000002ff147424 */ /* 0x000fe400078e00ff */
[----:B0-----:R-:W-:Y:S01]  /*0860*/  IMAD.MOV.U32 R15, RZ, RZ, 0x2a ;  /* 0x0000002aff0f7424 */ /* 0x001fe200078e00ff */
[----:B--2---:R-:W-:Y:S02]  /*0870*/  ISETP.NE.AND P1, PT, R22, 0x2a, PT ;  /* 0x0000002a1600780c */ /* 0x004fe40003f25270 */
[----:B---3--:R-:W-:Y:S02]  /*0880*/  ISETP.NE.AND P0, PT, R24, 0x2a, PT ;  /* 0x0000002a1800780c */ /* 0x008fe40003f05270 */
[----:B----4-:R-:W-:Y:S02]  /*0890*/  ISETP.NE.AND P2, PT, R19, 0x2a, PT ;  /* 0x0000002a1300780c */ /* 0x010fe40003f45270 */
[----:B------:R-:W-:-:S09]  /*08a0*/  SEL R19, RZ, 0x1, P0 ;  /* 0x00000001ff137807 */ /* 0x000fd20000000000 */
[----:B------:R-:W-:Y:S01]  /*08b0*/  @P0 IMAD.MOV R20, RZ, RZ, 0x1 ;  /* 0x00000001ff140424 */ /* 0x000fe200078e02ff */
[----:B-----5:R-:W-:Y:S01]  /*08c0*/  ISETP.NE.AND P0, PT, R16, 0x2a, PT ;  /* 0x0000002a1000780c */ /* 0x020fe20003f05270 */
[----:B------:R-:W-:Y:S01]  /*08d0*/  @P1 IMAD.MOV R20, RZ, RZ, R19 ;  /* 0x000000ffff141224 */ /* 0x000fe200078e0213 */
[----:B------:R-:W-:-:S04]  /*08e0*/  ISETP.NE.AND P1, PT, R14, 0x2a, PT ;  /* 0x0000002a0e00780c */ /* 0x000fc80003f25270 */
[----:B------:R-:W-:Y:S01]  /*08f0*/  IADD3 R16, PT, PT, R20, 0x1, RZ ;  /* 0x0000000114107810 */ /* 0x000fe20007ffe0ff */
[----:B------:R-:W-:-:S04]  /*0900*/  @P2 IMAD.MOV R16, RZ, RZ, R20 ;  /* 0x000000ffff102224 */ /* 0x000fc800078e0214 */
[----:B------:R-:W-:Y:S02]  /*0910*/  VIADD R14, R16, 0x1 ;  /* 0x00000001100e7836 */ /* 0x000fe40000000000 */
[----:B------:R-:W-:-:S04]  /*0920*/  @P0 IMAD.MOV R14, RZ, RZ, R16 ;  /* 0x000000ffff0e0224 */ /* 0x000fc800078e0210 */
[C---:B------:R-:W-:Y:S01]  /*0930*/  VIADD R16, R14.reuse, 0x1 ;  /* 0x000000010e107836 */ /* 0x040fe20000000000 */
[----:B------:R-:W-:-:S04]  /*0940*/  @P1 IADD3 R16, PT, PT, R14, RZ, RZ ;  /* 0x000000ff0e101210 */ /* 0x000fc80007ffe0ff */
[----:B------:R-:W-:-:S04]  /*0950*/  ISETP.GT.U32.AND P0, PT, R16, 0x2, PT ;  /* 0x000000021000780c */ /* 0x000fc80003f04070 */
[----:B------:R-:W-:-:S05]  /*0960*/  SEL R15, R15, 0x20, P0 ;  /* 0x000000200f0f7807 */ /* 0x000fca0000000000 */
[----:B------:R0:W-:Y:S04]  /*0970*/  STG.E.U8 desc[UR6][R12.64], R15 ;  /* 0x0000000f0c007986 */ /* 0x0001e8000c101106 */
.L_x_1:
[----:B------:R-:W-:Y:S05]  /*0980*/  BSYNC.RECONVERGENT B0 ;  /* 0x0000000000007941 */ /* 0x000fea0003800200 */
.L_x_0:
[----:B------:R-:W1:Y:S01]  /*0990*/  LDC R20, c[0x0][0x380] ;  /* 0x0000e000ff147b82 */ /* 0x000e620000000800 */
[----:B------:R-:W-:Y:S01]  /*09a0*/  ISETP.NE.AND P0, PT, R4, -0x1, PT ;  /* 0xffffffff0400780c */ /* 0x000fe20003f05270 */
[----:B------:R-:W-:-:S12]  /*09b0*/  BSSY.RECONVERGENT B0, `(.L_x_2) ;  /* 0x00000d6000007945 */ /* 0x000fd80003800200 */
[----:B------:R-:W-:Y:S05]  /*09c0*/  @!P0 BRA `(.L_x_3) ;  /* 0x0000000c00508947 */ /* 0x000fea0003800000 */
.L_x_8:
[-C--:B01----:R-:W-:Y:S01]  /*09d0*/  VIMNMX R13, PT, PT, R21, R9.reuse, !PT ;  /* 0x00000009150d7248 */ /* 0x083fe20007fe0100 */
[----:B------:R-:W-:Y:S01]  /*09e0*/  IMAD.IADD R19, R2, 0x1, R21 ;  /* 0x0000000102137824 */ /* 0x000fe200078e0215 */
[----:B------:R-:W-:Y:S02]  /*09f0*/  BSSY.RECONVERGENT B1, `(.L_x_4) ;  /* 0x0000068000017945 */ /* 0x000fe40003800200 */
[----:B-1----:R-:W-:Y:S02]  /*0a00*/  ISETP.GE.AND P1, PT, R13, R20, PT ;  /* 0x000000140d00720c */ /* 0x002fe40003f26270 */
[----:B------:R-:W-:-:S04]  /*0a10*/  VIMNMX R15, PT, PT, R19, R9, !PT ;  /* 0x00000009130f7248 */ /* 0x000fc80007fe0100 */
[----:B------:R-:W-:-:S07]  /*0a20*/  ISETP.GE.AND P0, PT, R15, R20, PT ;  /* 0x000000140f00720c */ /* 0x000fce0003f06270 */
[----:B------:R-:W-:Y:S06]  /*0a30*/  @P1 BRA `(.L_x_5) ;  /* 0x00000004008c1947 */ /* 0x000fec0003800000 */
[-C--:B------:R-:W-:Y:S01]  /*0a40*/  IABS R16, R20.reuse ;  /* 0x0000001400107213 */ /* 0x080fe20000000000 */
[----:B------:R-:W0:Y:S01]  /*0a50*/  I2F.U32.RP R22, R20 ;  /* 0x0000001400167306 */ /* 0x000e220000209000 */
[----:B------:R-:W-:Y:S02]  /*0a60*/  IMAD.MOV.U32 R14, RZ, RZ, RZ ;  /* 0x000000ffff0e7224 */ /* 0x000fe400078e00ff */
[----:B------:R-:W-:-:S05]  /*0a70*/  IMAD R26, R9, R20, R21 ;  /* 0x00000014091a7224 */ /* 0x000fca00078e0215 */
[----:B------:R-:W1:Y:S08]  /*0a80*/  I2F.RP R17, R16 ;  /* 0x0000001000117306 */ /* 0x000e700000209400 */
[----:B0-----:R-:W0:Y:S08]  /*0a90*/  MUFU.RCP R22, R22 ;  /* 0x0000001600167308 */ /* 0x001e300000001000 */
[----:B-1----:R-:W1:Y:S01]  /*0aa0*/  MUFU.RCP R17, R17 ;  /* 0x0000001100117308 */ /* 0x002e620000001000 */
[----:B0-----:R-:W-:-:S07]  /*0ab0*/  VIADD R12, R22, 0xffffffe ;  /* 0x0ffffffe160c7836 */ /* 0x001fce0000000000 */
[----:B------:R0:W2:Y:S01]  /*0ac0*/  F2I.FTZ.U32.TRUNC.NTZ R13, R12 ;  /* 0x0000000c000d7305 */ /* 0x0000a2000021f000 */
[----:B-1----:R-:W-:Y:S01]  /*0ad0*/  VIADD R15, R17, 0xffffffe ;  /* 0x0ffffffe110f7836 */ /* 0x002fe20000000000 */
[----:B------:R-:W-:Y:S01]  /*0ae0*/  IABS R17, R11 ;  /* 0x0000000b00117213 */ /* 0x000fe20000000000 */
[----:B0-----:R-:W-:-:S05]  /*0af0*/  IMAD.MOV.U32 R12, RZ, RZ, RZ ;  /* 0x000000ffff0c7224 */ /* 0x001fca00078e00ff */
[----:B------:R-:W0:Y:S01]  /*0b00*/  F2I.FTZ.U32.TRUNC.NTZ R15, R15 ;  /* 0x0000000f000f7305 */ /* 0x000e22000021f000 */
[----:B--2---:R-:W-:Y:S01]  /*0b10*/  IMAD.MOV R25, RZ, RZ, -R13 ;  /* 0x000000ffff197224 */ /* 0x004fe200078e0a0d */
[----:B0-----:R-:W-:-:S05]  /*0b20*/  IADD3 R23, PT, PT, RZ, -R15, RZ ;  /* 0x8000000fff177210 */ /* 0x001fca0007ffe0ff */
[----:B------:R-:W-:-:S04]  /*0b30*/  IMAD R23, R23, R16, RZ ;  /* 0x0000001017177224 */ /* 0x000fc800078e02ff */
[----:B------:R-:W-:-:S04]  /*0b40*/  IMAD.HI.U32 R14, R15, R23, R14 ;  /* 0x000000170f0e7227 */ /* 0x000fc800078e000e */
[----:B------:R-:W-:Y:S01]  /*0b50*/  IMAD R23, R25, R20, RZ ;  /* 0x0000001419177224 */ /* 0x000fe200078e02ff */
[----:B------:R-:W-:Y:S01]  /*0b60*/  IABS R25, R18 ;  /* 0x0000001200197213 */ /* 0x000fe20000000000 */
[----:B------:R-:W-:-:S04]  /*0b70*/  IMAD.HI.U32 R15, R14, R17, RZ ;  /* 0x000000110e0f7227 */ /* 0x000fc800078e00ff */
[----:B------:R-:W-:Y:S01]  /*0b80*/  IMAD.HI.U32 R12, R13, R23, R12 ;  /* 0x000000170d0c7227 */ /* 0x000fe200078e000c */
[----:B------:R-:W-:-:S03]  /*0b90*/  IADD3 R23, PT, PT, R21, UR4, RZ ;  /* 0x0000000415177c10 */ /* 0x000fc6000fffe0ff */
[----:B------:R-:W-:Y:S02]  /*0ba0*/  IMAD.MOV R15, RZ, RZ, -R15 ;  /* 0x000000ffff0f7224 */ /* 0x000fe400078e0a0f */
[----:B------:R-:W-:-:S04]  /*0bb0*/  IMAD.HI.U32 R13, R12, R23, RZ ;  /* 0x000000170c0d7227 */ /* 0x000fc800078e00ff */
[----:B------:R-:W-:Y:S02]  /*0bc0*/  IMAD R17, R16, R15, R17 ;  /* 0x0000000f10117224 */ /* 0x000fe400078e0211 */
[----:B------:R-:W-:Y:S02]  /*0bd0*/  IMAD.MOV R13, RZ, RZ, -R13 ;  /* 0x000000ffff0d7224 */ /* 0x000fe400078e0a0d */
[----:B------:R-:W-:Y:S01]  /*0be0*/  IMAD.HI.U32 R14, R14, R25, RZ ;  /* 0x000000190e0e7227 */ /* 0x000fe200078e00ff */
[----:B------:R-:W-:-:S03]  /*0bf0*/  ISETP.GT.U32.AND P2, PT, R16, R17, PT ;  /* 0x000000111000720c */ /* 0x000fc60003f44070 */
[----:B------:R-:W-:Y:S02]  /*0c00*/  IMAD R23, R20, R13, R23 ;  /* 0x0000000d14177224 */ /* 0x000fe400078e0217 */
[----:B------:R-:W-:Y:S02]  /*0c10*/  IMAD.MOV R14, RZ, RZ, -R14 ;  /* 0x000000ffff0e7224 */ /* 0x000fe400078e0a0e */
[----:B------:R-:W-:Y:S01]  /*0c20*/  VIADD R15, R21, 0x1 ;  /* 0x00000001150f7836 */ /* 0x000fe20000000000 */
[----:B------:R-:W-:Y:S01]  /*0c30*/  ISETP.GE.U32.AND P1, PT, R23, R20, PT ;  /* 0x000000141700720c */ /* 0x000fe20003f26070 */
[----:B------:R-:W-:Y:S01]  /*0c40*/  IMAD R13, R16, R14, R25 ;  /* 0x0000000e100d7224 */ /* 0x000fe200078e0219 */
[----:B------:R-:W-:Y:S01]  /*0c50*/  LOP3.LUT R14, RZ, R20, RZ, 0x33, !PT ;  /* 0x00000014ff0e7212 */ /* 0x000fe200078e33ff */
[----:B------:R-:W-:-:S03]  /*0c60*/  IMAD.HI.U32 R12, R12, R15, RZ ;  /* 0x0000000f0c0c7227 */ /* 0x000fc600078e00ff */
[----:B------:R-:W-:Y:S01]  /*0c70*/  ISETP.GT.U32.AND P4, PT, R16, R13, PT ;  /* 0x0000000d1000720c */ /* 0x000fe20003f84070 */
[----:B------:R-:W-:Y:S01]  /*0c80*/  @!P2 IMAD.IADD R17, R17, 0x1, -R16 ;  /* 0x000000011111a824 */ /* 0x000fe200078e0a10 */
[----:B------:R-:W-:Y:S02]  /*0c90*/  IADD3 R12, PT, PT, -R12, RZ, RZ ;  /* 0x000000ff0c0c7210 */ /* 0x000fe40007ffe1ff */
[----:B------:R-:W-:Y:S02]  /*0ca0*/  ISETP.GE.AND P2, PT, R11, RZ, PT ;  /* 0x000000ff0b00720c */ /* 0x000fe40003f46270 */
[----:B------:R-:W-:Y:S01]  /*0cb0*/  ISETP.GT.U32.AND P3, PT, R16, R17, PT ;  /* 0x000000111000720c */ /* 0x000fe20003f64070 */
[----:B------:R-:W-:Y:S01]  /*0cc0*/  @P1 IMAD.IADD R23, R23, 0x1, -R20 ;  /* 0x0000000117171824 */ /* 0x000fe200078e0a14 */
[C---:B------:R-:W-:Y:S01]  /*0cd0*/  ISETP.NE.AND P1, PT, R20.reuse, RZ, PT ;  /* 0x000000ff1400720c */ /* 0x040fe20003f25270 */
[----:B------:R-:W-:-:S03]  /*0ce0*/  IMAD R15, R20, R12, R15 ;  /* 0x0000000c140f7224 */ /* 0x000fc600078e020f */
[-C--:B------:R-:W-:Y:S01]  /*0cf0*/  ISETP.GE.U32.AND P5, PT, R23, R20.reuse, PT ;  /* 0x000000141700720c */ /* 0x080fe20003fa6070 */
[----:B------:R-:W-:Y:S01]  /*0d00*/  @!P4 IMAD.IADD R13, R13, 0x1, -R16 ;  /* 0x000000010d0dc824 */ /* 0x000fe200078e0a10 */
[----:B------:R-:W-:-:S05]  /*0d10*/  ISETP.GE.U32.AND P4, PT, R15, R20, PT ;  /* 0x000000140f00720c */ /* 0x000fca0003f86070 */
[----:B------:R-:W-:Y:S01]  /*0d20*/  @!P3 IMAD.IADD R17, R17, 0x1, -R16 ;  /* 0x000000011111b824 */ /* 0x000fe200078e0a10 */
[----:B------:R-:W-:-:S03]  /*0d30*/  ISETP.GT.U32.AND P3, PT, R16, R13, PT ;  /* 0x0000000d1000720c */ /* 0x000fc60003f64070 */
[----:B------:R-:W-:Y:S01]  /*0d40*/  @!P2 IMAD.MOV R17, RZ, RZ, -R17 ;  /* 0x000000ffff11a224 */ /* 0x000fe200078e0a11 */
[----:B------:R-:W-:Y:S02]  /*0d50*/  ISETP.NE.U32.AND P2, PT, R20, RZ, PT ;  /* 0x000000ff1400720c */ /* 0x000fe40003f45070 */
[-C--:B------:R-:W-:Y:S01]  /*0d60*/  @P5 IADD3 R23, PT, PT, R23, -R20.reuse, RZ ;  /* 0x8000001417175210 */ /* 0x080fe20007ffe0ff */
[----:B------:R-:W-:Y:S01]  /*0d70*/  @P4 IMAD.IADD R15, R15, 0x1, -R20 ;  /* 0x000000010f0f4824 */ /* 0x000fe200078e0a14 */
[----:B------:R-:W-:Y:S02]  /*0d80*/  ISETP.GE.AND P5, PT, R18, RZ, PT ;  /* 0x000000ff1200720c */ /* 0x000fe40003fa6270 */
[C---:B------:R-:W-:Y:S02]  /*0d90*/  SEL R17, R14.reuse, R17, !P1 ;  /* 0x000000110e117207 */ /* 0x040fe40004800000 */
[----:B------:R-:W-:Y:S01]  /*0da0*/  SEL R23, R14, R23, !P2 ;  /* 0x000000170e177207 */ /* 0x000fe20005000000 */
[----:B------:R-:W-:Y:S01]  /*0db0*/  @!P3 IMAD.IADD R13, R13, 0x1, -R16 ;  /* 0x000000010d0db824 */ /* 0x000fe200078e0a10 */
[-C--:B------:R-:W-:Y:S01]  /*0dc0*/  ISETP.GE.U32.AND P3, PT, R15, R20.reuse, PT ;  /* 0x000000140f00720c */ /* 0x080fe20003f66070 */
[----:B------:R-:W-:-:S02]  /*0dd0*/  IMAD R17, R17, R20, R21 ;  /* 0x0000001411117224 */ /* 0x000fc400078e0215 */
[----:B------:R-:W-:-:S03]  /*0de0*/  IMAD R23, R9, R20, R23 ;  /* 0x0000001409177224 */ /* 0x000fc600078e0217 */
[----:B------:R-:W-:Y:S01]  /*0df0*/  IADD3 R16, P4, PT, R17, UR10, RZ ;  /* 0x0000000a11107c10 */ /* 0x000fe2000ff9e0ff */
[----:B------:R-:W-:Y:S01]  /*0e00*/  @!P5 IMAD.MOV R13, RZ, RZ, -R13 ;  /* 0x000000ffff0dd224 */ /* 0x000fe200078e0a0d */
[----:B------:R-:W-:Y:S02]  /*0e10*/  IADD3 R22, P6, PT, R23, UR10, RZ ;  /* 0x0000000a17167c10 */ /* 0x000fe4000ffde0ff */
[----:B------:R-:W-:Y:S02]  /*0e20*/  LEA.HI.X.SX32 R17, R17, UR11, 0x1, P4 ;  /* 0x0000000b11117c11 */ /* 0x000fe4000a0f0eff */
[----:B------:R-:W-:Y:S01]  /*0e30*/  SEL R25, R14, R13, !P1 ;  /* 0x0000000d0e197207 */ /* 0x000fe20004800000 */
[----:B------:R-:W-:Y:S01]  /*0e40*/  @P3 IMAD.IADD R15, R15, 0x1, -R20 ;  /* 0x000000010f0f3824 */ /* 0x000fe200078e0a14 */
[----:B------:R-:W-:Y:S01]  /*0e50*/  LEA.HI.X.SX32 R23, R23, UR11, 0x1, P6 ;  /* 0x0000000b17177c11 */ /* 0x000fe2000b0f0eff */
[----:B------:R0:W2:Y:S01]  /*0e60*/  LDG.E.U8 R24, desc[UR6][R16.64] ;  /* 0x0000000610187981 */ /* 0x0000a2000c1e1100 */
[----:B------:R-:W-:Y:S01]  /*0e70*/  IADD3 R12, P4, PT, R26, UR10, RZ ;  /* 0x0000000a1a0c7c10 */ /* 0x000fe2000ff9e0ff */
[----:B------:R-:W-:Y:S01]  /*0e80*/  IMAD R25, R25, R20, R21 ;  /* 0x0000001419197224 */ /* 0x000fe200078e0215 */
[----:B------:R-:W-:Y:S01]  /*0e90*/  SEL R15, R14, R15, !P2 ;  /* 0x0000000f0e0f7207 */ /* 0x000fe20005000000 */
[----:B------:R-:W3:Y:S01]  /*0ea0*/  LDG.E.U8 R22, desc[UR6][R22.64] ;  /* 0x0000000616167981 */ /* 0x000ee2000c1e1100 */
[----:B------:R-:W-:-:S02]  /*0eb0*/  LEA.HI.X.SX32 R13, R26, UR11, 0x1, P4 ;  /* 0x0000000b1a0d7c11 */ /* 0x000fc4000a0f0eff */
[----:B------:R-:W-:Y:S01]  /*0ec0*/  IADD3 R14, P1, PT, R25, UR10, RZ ;  /* 0x0000000a190e7c10 */ /* 0x000fe2000ff3e0ff */
[----:B------:R-:W-:Y:S02]  /*0ed0*/  IMAD R26, R9, R20, R15 ;  /* 0x00000014091a7224 */ /* 0x000fe400078e020f */
[----:B------:R-:W4:Y:S01]  /*0ee0*/  LDG.E.U8 R21, desc[UR6][R12.64] ;  /* 0x000000060c157981 */ /* 0x000f22000c1e1100 */
[----:B------:R-:W-:Y:S02]  /*0ef0*/  LEA.HI.X.SX32 R15, R25, UR11, 0x1, P1 ;  /* 0x0000000b190f7c11 */ /* 0x000fe400088f0eff */
[----:B0-----:R-:W-:-:S03]  /*0f00*/  IADD3 R16, P1, PT, R26, UR10, RZ ;  /* 0x0000000a1a107c10 */ /* 0x001fc6000ff3e0ff */
[----:B------:R-:W5:Y:S01]  /*0f10*/  LDG.E.U8 R14, desc[UR6][R14.64] ;  /* 0x000000060e0e7981 */ /* 0x000f62000c1e1100 */
[----:B------:R-:W-:-:S05]  /*0f20*/  LEA.HI.X.SX32 R17, R26, UR11, 0x1, P1 ;  /* 0x0000000b1a117c11 */ /* 0x000fca00088f0eff */
[----:B------:R-:W5:Y:S01]  /*0f30*/  LDG.E.U8 R16, desc[UR6][R16.64] ;  /* 0x0000000610107981 */ /* 0x000f62000c1e1100 */
[----:B--2---:R-:W-:Y:S02]  /*0f40*/  ISETP.NE.AND P1, PT, R24, 0x2a, PT ;  /* 0x0000002a1800780c */ /* 0x004fe40003f25270 */
[----:B---3--:R-:W-:Y:S02]  /*0f50*/  ISETP.NE.AND P2, PT, R22, 0x2a, PT ;  /* 0x0000002a1600780c */ /* 0x008fe40003f45270 */
[----:B------:R-:W-:Y:S02]  /*0f60*/  MOV R22, 0x2 ;  /* 0x0000000200167802 */ /* 0x000fe40000000f00 */
[----:B----4-:R-:W-:Y:S02]  /*0f70*/  ISETP.NE.AND P3, PT, R21, 0x2a, PT ;  /* 0x0000002a1500780c */ /* 0x010fe40003f65270 */
[----:B------:R-:W-:-:S05]  /*0f80*/  SEL R21, RZ, 0x1, P1 ;  /* 0x00000001ff157807 */ /* 0x000fca0000800000 */
[----:B------:R-:W-:Y:S01]  /*0f90*/  @P1 IMAD.MOV R22, RZ, RZ, 0x1 ;  /* 0x00000001ff161424 */ /* 0x000fe200078e02ff */
[----:B-----5:R-:W-:Y:S01]  /*0fa0*/  ISETP.NE.AND P1, PT, R14, 0x2a, PT ;  /* 0x0000002a0e00780c */ /* 0x020fe20003f25270 */
[----:B------:R-:W-:-:S04]  /*0fb0*/  @P2 IMAD.MOV R22, RZ, RZ, R21 ;  /* 0x000000ffff162224 */ /* 0x000fc800078e0215 */
[----:B------:R-:W-:Y:S01]  /*0fc0*/  VIADD R14, R22, 0x1 ;  /* 0x00000001160e7836 */ /* 0x000fe20000000000 */
[----:B------:R-:W-:Y:S01]  /*0fd0*/  ISETP.NE.AND P2, PT, R16, 0x2a, PT ;  /* 0x0000002a1000780c */ /* 0x000fe20003f45270 */
[----:B------:R-:W-:-:S05]  /*0fe0*/  @P3 IMAD.MOV R14, RZ, RZ, R22 ;  /* 0x000000ffff0e3224 */ /* 0x000fca00078e0216 */
[----:B------:R-:W-:Y:S01]  /*0ff0*/  IADD3 R15, PT, PT, R14, 0x1, RZ ;  /* 0x000000010e0f7810 */ /* 0x000fe20007ffe0ff */
[----:B------:R-:W-:-:S04]  /*1000*/  @P1 IMAD.MOV R15, RZ, RZ, R14 ;  /* 0x000000ffff0f1224 */ /* 0x000fc800078e020e */
[----:B------:R-:W-:Y:S02]  /*1010*/  VIADD R14, R15, 0x1 ;  /* 0x000000010f0e7836 */ /* 0x000fe40000000000 */
[----:B------:R-:W-:Y:S02]  /*1020*/  @P2 IMAD.MOV R14, RZ, RZ, R15 ;  /* 0x000000ffff0e2224 */ /* 0x000fe400078e020f */
[----:B------:R-:W-:-:S03]  /*1030*/  IMAD.MOV.U32 R15, RZ, RZ, 0x2a ;  /* 0x0000002aff0f7424 */ /* 0x000fc600078e00ff */
[----:B------:R-:W-:-:S04]  /*1040*/  ISETP.GT.U32.AND P1, PT, R14, 0x2, PT ;  /* 0x000000020e00780c */ /* 0x000fc80003f24070 */
[----:B------:R-:W-:-:S05]  /*1050*/  SEL R15, R15, 0x20, P1 ;  /* 0x000000200f0f7807 */ /* 0x000fca0000800000 */
[----:B------:R0:W-:Y:S04]  /*1060*/  STG.E.U8 desc[UR6][R12.64], R15 ;  /* 0x0000000f0c007986 */ /* 0x0001e8000c101106 */
.L_x_5:
[----:B------:R-:W-:Y:S05]  /*1070*/  BSYNC.RECONVERGENT B1 ;  /* 0x0000000000017941 */ /* 0x000fea0003800200 */
.L_x_4:
[----:B------:R-:W-:Y:S04]  /*1080*/  BSSY.RECONVERGENT B1, `(.L_x_6) ;  /* 0x0000065000017945 */ /* 0x000fe80003800200 */
[----:B------:R-:W-:Y:S05]  /*1090*/  @P0 BRA `(.L_x_7) ;  /* 0x00000004008c0947 */ /* 0x000fea0003800000 */
[-C--:B------:R-:W-:Y:S01]  /*10a0*/  IABS R16, R20.reuse ;  /* 0x0000001400107213 */ /* 0x080fe20000000000 */
[----:B------:R-:W1:Y:S01]  /*10b0*/  I2F.U32.RP R22, R20 ;  /* 0x0000001400167306 */ /* 0x000e620000209000 */
[----:B------:R-:W-:Y:S02]  /*10c0*/  IMAD.MOV.U32 R14, RZ, RZ, RZ ;  /* 0x000000ffff0e7224 */ /* 0x000fe400078e00ff */
[----:B------:R-:W-:-:S05]  /*10d0*/  IMAD R25, R9, R20, R19 ;  /* 0x0000001409197224 */ /* 0x000fca00078e0213 */
[----:B------:R-:W2:Y:S08]  /*10e0*/  I2F.RP R17, R16 ;  /* 0x0000001000117306 */ /* 0x000eb00000209400 */
[----:B-1----:R-:W0:Y:S08]  /*10f0*/  MUFU.RCP R22, R22 ;  /* 0x0000001600167308 */ /* 0x002e300000001000 */
[----:B--2---:R-:W1:Y:S01]  /*1100*/  MUFU.RCP R17, R17 ;  /* 0x0000001100117308 */ /* 0x004e620000001000 */
[----:B0-----:R-:W-:-:S07]  /*1110*/  VIADD R12, R22, 0xffffffe ;  /* 0x0ffffffe160c7836 */ /* 0x001fce0000000000 */
[----:B------:R0:W2:Y:S01]  /*1120*/  F2I.FTZ.U32.TRUNC.NTZ R13, R12 ;  /* 0x0000000c000d7305 */ /* 0x0000a2000021f000 */
[----:B-1----:R-:W-:Y:S02]  /*1130*/  IADD3 R15, PT, PT, R17, 0xffffffe, RZ ;  /* 0x0ffffffe110f7810 */ /* 0x002fe40007ffe0ff */
[----:B------:R-:W-:Y:S01]  /*1140*/  IABS R17, R11 ;  /* 0x0000000b00117213 */ /* 0x000fe20000000000 */
[----:B0-----:R-:W-:-:S04]  /*1150*/  HFMA2 R12, -RZ, RZ, 0, 0 ;  /* 0x00000000ff0c7431 */ /* 0x001fc800000001ff */
[----:B------:R-:W0:Y:S01]  /*1160*/  F2I.FTZ.U32.TRUNC.NTZ R15, R15 ;  /* 0x0000000f000f7305 */ /* 0x000e22000021f000 */
[----:B--2---:R-:W-:Y:S02]  /*1170*/  IMAD.MOV R23, RZ, RZ, -R13 ;  /* 0x000000ffff177224 */ /* 0x004fe400078e0a0d */
[----:B0-----:R-:W-:-:S04]  /*1180*/  IMAD.MOV R21, RZ, RZ, -R15 ;  /* 0x000000ffff157224 */ /* 0x001fc800078e0a0f */
[----:B------:R-:W-:-:S04]  /*1190*/  IMAD R21, R21, R16, RZ ;  /* 0x0000001015157224 */ /* 0x000fc800078e02ff */
[----:B------:R-:W-:-:S04]  /*11a0*/  IMAD.HI.U32 R14, R15, R21, R14 ;  /* 0x000000150f0e7227 */ /* 0x000fc800078e000e */
[----:B------:R-:W-:Y:S01]  /*11b0*/  IMAD R21, R23, R20, RZ ;  /* 0x0000001417157224 */ /* 0x000fe200078e02ff */
[----:B------:R-:W-:Y:S01]  /*11c0*/  IABS R23, R18 ;  /* 0x0000001200177213 */ /* 0x000fe20000000000 */
[----:B------:R-:W-:-:S04]  /*11d0*/  IMAD.HI.U32 R15, R14, R17, RZ ;  /* 0x000000110e0f7227 */ /* 0x000fc800078e00ff */
[----:B------:R-:W-:-:S04]  /*11e0*/  IMAD.HI.U32 R12, R13, R21, R12 ;  /* 0x000000150d0c7227 */ /* 0x000fc800078e000c */
[----:B------:R-:W-:Y:S02]  /*11f0*/  IMAD.MOV R15, RZ, RZ, -R15 ;  /* 0x000000ffff0f7224 */ /* 0x000fe400078e0a0f */
[----:B------:R-:W-:Y:S02]  /*1200*/  VIADD R13, R19, UR4 ;  /* 0x00000004130d7c36 */ /* 0x000fe40008000000 */
[----:B------:R-:W-:Y:S02]  /*1210*/  IMAD R17, R16, R15, R17 ;  /* 0x0000000f10117224 */ /* 0x000fe400078e0211 */
[----:B------:R-:W-:-:S03]  /*1220*/  IMAD.HI.U32 R15, R12, R13, RZ ;  /* 0x0000000d0c0f7227 */ /* 0x000fc600078e00ff */
[----:B------:R-:W-:Y:S01]  /*1230*/  ISETP.GT.U32.AND P1, PT, R16, R17, PT ;  /* 0x000000111000720c */ /* 0x000fe20003f24070 */
[----:B------:R-:W-:Y:S02]  /*1240*/  IMAD.MOV R15, RZ, RZ, -R15 ;  /* 0x000000ffff0f7224 */ /* 0x000fe400078e0a0f */
[----:B------:R-:W-:-:S04]  /*1250*/  IMAD.HI.U32 R14, R14, R23, RZ ;  /* 0x000000170e0e7227 */ /* 0x000fc800078e00ff */
[----:B------:R-:W-:Y:S01]  /*1260*/  IMAD R21, R20, R15, R13 ;  /* 0x0000000f14157224 */ /* 0x000fe200078e020d */
[----:B------:R-:W-:Y:S01]  /*1270*/  IADD3 R15, PT, PT, R19, 0x1, RZ ;  /* 0x00000001130f7810 */ /* 0x000fe20007ffe0ff */
[----:B------:R-:W-:-:S03]  /*1280*/  IMAD.MOV R14, RZ, RZ, -R14 ;  /* 0x000000ffff0e7224 */ /* 0x000fc600078e0a0e */
[----:B------:R-:W-:Y:S01]  /*1290*/  ISETP.GE.U32.AND P0, PT, R21, R20, PT ;  /* 0x000000141500720c */ /* 0x000fe20003f06070 */
[----:B------:R-:W-:Y:S01]  /*12a0*/  IMAD R13, R16, R14, R23 ;  /* 0x0000000e100d7224 */ /* 0x000fe200078e0217 */
[----:B------:R-:W-:Y:S01]  /*12b0*/  LOP3.LUT R14, RZ, R20, RZ, 0x33, !PT ;  /* 0x00000014ff0e7212 */ /* 0x000fe200078e33ff */
[----:B------:R-:W-:-:S03]  /*12c0*/  IMAD.HI.U32 R12, R12, R15, RZ ;  /* 0x0000000f0c0c7227 */ /* 0x000fc600078e00ff */
[----:B------:R-:W-:Y:S01]  /*12d0*/  ISETP.GT.U32.AND P3, PT, R16, R13, PT ;  /* 0x0000000d1000720c */ /* 0x000fe20003f64070 */
[----:B------:R-:W-:Y:S02]  /*12e0*/  @!P1 IMAD.IADD R17, R17, 0x1, -R16 ;  /* 0x0000000111119824 */ /* 0x000fe400078e0a10 */
[----:B------:R-:W-:-:S03]  /*12f0*/  IMAD.MOV R12, RZ, RZ, -R12 ;  /* 0x000000ffff0c7224 */ /* 0x000fc600078e0a0c */
[----:B------:R-:W-:Y:S01]  /*1300*/  ISETP.GT.U32.AND P1, PT, R16, R17, PT ;  /* 0x000000111000720c */ /* 0x000fe20003f24070 */
[----:B------:R-:W-:Y:S01]  /*1310*/  @P0 IMAD.IADD R21, R21, 0x1, -R20 ;  /* 0x0000000115150824 */ /* 0x000fe200078e0a14 */
[----:B------:R-:W-:Y:S01]  /*1320*/  ISETP.GE.AND P0, PT, R11, RZ, PT ;  /* 0x000000ff0b00720c */ /* 0x000fe20003f06270 */
[----:B------:R-:W-:-:S03]  /*1330*/  IMAD R15, R20, R12, R15 ;  /* 0x0000000c140f7224 */ /* 0x000fc600078e020f */
[----:B------:R-:W-:Y:S02]  /*1340*/  ISETP.GE.U32.AND P2, PT, R21, R20, PT ;  /* 0x000000141500720c */ /* 0x000fe40003f46070 */
[----:B------:R-:W-:Y:S02]  /*1350*/  @!P3 IADD3 R13, PT, PT, R13, -R16, RZ ;  /* 0x800000100d0db210 */ /* 0x000fe40007ffe0ff */
[----:B------:R-:W-:Y:S02]  /*1360*/  ISETP.GE.U32.AND P3, PT, R15, R20, PT ;  /* 0x000000140f00720c */ /* 0x000fe40003f66070 */
[----:B------:R-:W-:Y:S01]  /*1370*/  ISETP.GT.U32.AND P4, PT, R16, R13, PT ;  /* 0x0000000d1000720c */ /* 0x000fe20003f84070 */
[----:B------:R-:W-:Y:S01]  /*1380*/  @!P1 IMAD.IADD R17, R17, 0x1, -R16 ;  /* 0x0000000111119824 */ /* 0x000fe200078e0a10 */
[----:B------:R-:W-:-:S03]  /*1390*/  ISETP.NE.AND P1, PT, R20, RZ, PT ;  /* 0x000000ff1400720c */ /* 0x000fc60003f25270 */
[----:B------:R-:W-:Y:S01]  /*13a0*/  @!P0 IMAD.MOV R17, RZ, RZ, -R17 ;  /* 0x000000ffff118224 */ /* 0x000fe200078e0a11 */
[----:B------:R-:W-:Y:S01]  /*13b0*/  ISETP.NE.U32.AND P0, PT, R20, RZ, PT ;  /* 0x000000ff1400720c */ /* 0x000fe20003f05070 */
[--C-:B------:R-:W-:Y:S01]  /*13c0*/  @P2 IMAD.IADD R21, R21, 0x1, -R20.reuse ;  /* 0x0000000115152824 */ /* 0x100fe200078e0a14 */
[----:B------:R-:W-:Y:S02]  /*13d0*/  ISETP.GE.AND P2, PT, R18, RZ, PT ;  /* 0x000000ff1200720c */ /* 0x000fe40003f46270 */
[C---:B------:R-:W-:Y:S01]  /*13e0*/  SEL R17, R14.reuse, R17, !P1 ;  /* 0x000000110e117207 */ /* 0x040fe20004800000 */
[----:B------:R-:W-:Y:S01]  /*13f0*/  @P3 IMAD.IADD R15, R15, 0x1, -R20 ;  /* 0x000000010f0f3824 */ /* 0x000fe200078e0a14 */
[----:B------:R-:W-:Y:S01]  /*1400*/  SEL R21, R14, R21, !P0 ;  /* 0x000000150e157207 */ /* 0x000fe20004000000 */
[----:B------:R-:W-:Y:S02]  /*1410*/  @!P4 IMAD.IADD R13, R13, 0x1, -R16 ;  /* 0x000000010d0dc824 */ /* 0x000fe400078e0a10 */
[-C--:B------:R-:W-:Y:S01]  /*1420*/  IMAD R17, R17, R20.reuse, R19 ;  /* 0x0000001411117224 */ /* 0x080fe200078e0213 */
[-C--:B------:R-:W-:Y:S01]  /*1430*/  ISETP.GE.U32.AND P3, PT, R15, R20.reuse, PT ;  /* 0x000000140f00720c */ /* 0x080fe20003f66070 */
[----:B------:R-:W-:-:S03]  /*1440*/  IMAD R21, R9, R20, R21 ;  /* 0x0000001409157224 */ /* 0x000fc600078e0215 */
[----:B------:R-:W-:Y:S02]  /*1450*/  IADD3 R16, P4, PT, R17, UR10, RZ ;  /* 0x0000000a11107c10 */ /* 0x000fe4000ff9e0ff */
[----:B------:R-:W-:Y:S02]  /*1460*/  @!P2 IADD3 R13, PT, PT, -R13, RZ, RZ ;  /* 0x000000ff0d0da210 */ /* 0x000fe40007ffe1ff */
[----:B------:R-:W-:Y:S02]  /*1470*/  IADD3 R22, P5, PT, R21, UR10, RZ ;  /* 0x0000000a15167c10 */ /* 0x000fe4000ffbe0ff */
[----:B------:R-:W-:Y:S02]  /*1480*/  LEA.HI.X.SX32 R17, R17, UR11, 0x1, P4 ;  /* 0x0000000b11117c11 */ /* 0x000fe4000a0f0eff */
[----:B------:R-:W-:Y:S01]  /*1490*/  IADD3 R12, P2, PT, R25, UR10, RZ ;  /* 0x0000000a190c7c10 */ /* 0x000fe2000ff5e0ff */
[----:B------:R-:W-:Y:S01]  /*14a0*/  @P3 IMAD.IADD R15, R15, 0x1, -R20 ;  /* 0x000000010f0f3824 */ /* 0x000fe200078e0a14 */
[----:B------:R-:W-:-:S02]  /*14b0*/  SEL R24, R14, R13, !P1 ;  /* 0x0000000d0e187207 */ /* 0x000fc40004800000 */
[----:B------:R-:W-:Y:S02]  /*14c0*/  LEA.HI.X.SX32 R23, R21, UR11, 0x1, P5 ;  /* 0x0000000b15177c11 */ /* 0x000fe4000a8f0eff */
[----:B------:R-:W-:Y:S01]  /*14d0*/  LEA.HI.X.SX32 R13, R25, UR11, 0x1, P2 ;  /* 0x0000000b190d7c11 */ /* 0x000fe200090f0eff */
[----:B------:R0:W2:Y:S01]  /*14e0*/  LDG.E.U8 R21, desc[UR6][R16.64] ;  /* 0x0000000610157981 */ /* 0x0000a2000c1e1100 */
[-C--:B------:R-:W-:Y:S01]  /*14f0*/  IMAD R25, R24, R20.reuse, R19 ;  /* 0x0000001418197224 */ /* 0x080fe200078e0213 */
[----:B------:R-:W-:Y:S02]  /*1500*/  SEL R15, R14, R15, !P0 ;  /* 0x0000000f0e0f7207 */ /* 0x000fe40004000000 */
[----:B------:R-:W3:Y:S02]  /*1510*/  LDG.E.U8 R22, desc[UR6][R22.64] ;  /* 0x0000000616167981 */ /* 0x000ee4000c1e1100 */
[----:B------:R-:W-:Y:S01]  /*1520*/  IADD3 R14, P0, PT, R25, UR10, RZ ;  /* 0x0000000a190e7c10 */ /* 0x000fe2000ff1e0ff */
[----:B------:R-:W-:Y:S01]  /*1530*/  IMAD R26, R9, R20, R15 ;  /* 0x00000014091a7224 */ /* 0x000fe200078e020f */
[----:B------:R-:W4:Y:S02]  /*1540*/  LDG.E.U8 R24, desc[UR6][R12.64] ;  /* 0x000000060c187981 */ /* 0x000f24000c1e1100 */
[----:B------:R-:W-:-:S02]  /*1550*/  LEA.HI.X.SX32 R15, R25, UR11, 0x1, P0 ;  /* 0x0000000b190f7c11 */ /* 0x000fc400080f0eff */
[----:B0-----:R-:W-:-:S03]  /*1560*/  IADD3 R16, P0, PT, R26, UR10, RZ ;  /* 0x0000000a1a107c10 */ /* 0x001fc6000ff1e0ff */
[----:B------:R-:W5:Y:S01]  /*1570*/  LDG.E.U8 R14, desc[UR6][R14.64] ;  /* 0x000000060e0e7981 */ /* 0x000f62000c1e1100 */
[----:B------:R-:W-:-:S05]  /*1580*/  LEA.HI.X.SX32 R17, R26, UR11, 0x1, P0 ;  /* 0x0000000b1a117c11 */ /* 0x000fca00080f0eff */
[----:B------:R-:W5:Y:S01]  /*1590*/  LDG.E.U8 R16, desc[UR6][R16.64] ;  /* 0x0000000610107981 */ /* 0x000f62000c1e1100 */
[----:B--2---:R-:W-:Y:S02]  /*15a0*/  ISETP.NE.AND P0, PT, R21, 0x2a, PT ;  /* 0x0000002a1500780c */ /* 0x004fe40003f05270 */
[----:B---3--:R-:W-:Y:S01]  /*15b0*/  ISETP.NE.AND P1, PT, R22, 0x2a, PT ;  /* 0x0000002a1600780c */ /* 0x008fe20003f25270 */
[----:B------:R-:W-:Y:S01]  /*15c0*/  IMAD.MOV.U32 R22, RZ, RZ, 0x2 ;  /* 0x00000002ff167424 */ /* 0x000fe200078e00ff */
[----:B------:R-:W-:Y:S02]  /*15d0*/  SEL R21, RZ, 0x1, P0 ;  /* 0x00000001ff157807 */ /* 0x000fe40000000000 */
[----:B----4-:R-:W-:-:S07]  /*15e0*/  ISETP.NE.AND P2, PT, R24, 0x2a, PT ;  /* 0x0000002a1800780c */ /* 0x010fce0003f45270 */
        /* <DEDUP_REMOVED lines=9> */
[----:B------:R-:W-:Y:S01]  /*1680*/  @P1 IADD3 R14, PT, PT, R15, RZ, RZ ;  /* 0x000000ff0f0e1210 */ /* 0x000fe20007ffe0ff */
[----:B------:R-:W-:-:S03]  /*1690*/  IMAD.MOV.U32 R15, RZ, RZ, 0x2a ;  /* 0x0000002aff0f7424 */ /* 0x000fc600078e00ff */
[----:B------:R-:W-:-:S04]  /*16a0*/  ISETP.GT.U32.AND P0, PT, R14, 0x2, PT ;  /* 0x000000020e00780c */ /* 0x000fc80003f04070 */
[----:B------:R-:W-:-:S05]  /*16b0*/  SEL R15, R15, 0x20, P0 ;  /* 0x000000200f0f7807 */ /* 0x000fca0000000000 */
[----:B------:R1:W-:Y:S04]  /*16c0*/  STG.E.U8 desc[UR6][R12.64], R15 ;  /* 0x0000000f0c007986 */ /* 0x0003e8000c101106 */
.L_x_7:
[----:B------:R-:W-:Y:S05]  /*16d0*/  BSYNC.RECONVERGENT B1 ;  /* 0x0000000000017941 */ /* 0x000fea0003800200 */
.L_x_6:
[----:B------:R-:W-:-:S05]  /*16e0*/  IMAD.IADD R21, R19, 0x1, R2 ;  /* 0x0000000113157824 */ /* 0x000fca00078e0202 */
[----:B------:R-:W-:-:S13]  /*16f0*/  ISETP.GE.U32.AND P0, PT, R21, R7, PT ;  /* 0x000000071500720c */ /* 0x000fda0003f06070 */
[----:B------:R-:W-:Y:S05]  /*1700*/  @!P0 BRA `(.L_x_8) ;  /* 0xfffffff000b08947 */ /* 0x000fea000383ffff */
.L_x_3:
[----:B------:R-:W-:Y:S05]  /*1710*/  BSYNC.RECONVERGENT B0 ;  /* 0x0000000000007941 */ /* 0x000fea0003800200 */
.L_x_2:
[----:B------:R-:W-:-:S05]  /*1720*/  IMAD.IADD R9, R0, 0x1, R9 ;  /* 0x0000000100097824 */ /* 0x000fca00078e0209 */
[----:B------:R-:W-:-:S13]  /*1730*/  ISETP.GE.U32.AND P0, PT, R9, R3, PT ;  /* 0x000000030900720c */ /* 0x000fda0003f06070 */
[----:B------:R-:W-:Y:S05]  /*1740*/  @!P0 BRA `(.L_x_9) ;  /* 0xffffffec003c8947 */ /* 0x000fea000383ffff */
[----:B------:R-:W-:Y:S05]  /*1750*/  EXIT ;  /* 0x000000000000794d */ /* 0x000fea0003800000 */
.L_x_10:
[----:B------:R-:W-:-:S00]  /*1760*/  BRA `(.L_x_10) ;  /* 0xfffffffc00fc7947 */ /* 0x000fc0000383ffff */
[----:B------:R-:W-:-:S00]  /*1770*/  NOP ;  /* 0x0000000000007918 */ /* 0x000fc00000000000 */
        /* <DEDUP_REMOVED lines=8> */
.L_x_11:


//--------------------- .nv.shared.reserved.0     --------------------------
	.section	.nv.shared.reserved.0,"aw",@nobits
	.weak		__nv_reservedSMEM_offset_0_alias
	.size		__nv_reservedSMEM_offset_0_alias, 0, 64
	.other		__nv_reservedSMEM_offset_0_alias,@"STO_CUDA_RESERVED_SHARED STV_DEFAULT"
__nv_reservedSMEM_offset_0_alias:
	.zero		0
	.zero		64


//--------------------- .nv.constant0._Z21updateIsingModelGPUV2iPc --------------------------
	.section	.nv.constant0._Z21updateIsingModelGPUV2iPc,"a",@progbits
	.sectionflags	@""
	.align	4
.nv.constant0._Z21updateIsingModelGPUV2iPc:
	.zero		912


//--------------------- SYMBOLS --------------------------

	.type		.nv.reservedSmem.offset0,@object
	.size		.nv.reservedSmem.offset0,0x4
